	.headerflags	@"EF_CUDA_TEXMODE_UNIFIED EF_CUDA_64BIT_ADDRESS EF_CUDA_ACCELERATORS EF_CUDA_SM90 EF_CUDA_VIRTUAL_SM(EF_CUDA_SM90)"
	.elftype	@"ET_EXEC"


//--------------------- .nv.info                  --------------------------
	.section	.nv.info,"",@"SHT_CUDA_INFO"
	.align	4


	//----- nvinfo : EIATTR_REGCOUNT
	.align		4
        /*0000*/ 	.byte	0x04, 0x2f
        /*0002*/ 	.short	(.L_3 - .L_2)
	.align		4
.L_2:
        /*0004*/ 	.word	index@(triton_poi_fused__native_batch_norm_legit_no_training_20)
        /*0008*/ 	.word	0x00000012


	//----- nvinfo : EIATTR_MIN_STACK_SIZE
	.align		4
.L_3:
        /*000c*/ 	.byte	0x04, 0x12
        /*000e*/ 	.short	(.L_5 - .L_4)
	.align		4
.L_4:
        /*0010*/ 	.word	index@(triton_poi_fused__native_batch_norm_legit_no_training_20)
        /*0014*/ 	.word	0x00000000


	//----- nvinfo : EIATTR_FRAME_SIZE
	.align		4
.L_5:
        /*0018*/ 	.byte	0x04, 0x11
        /*001a*/ 	.short	(.L_7 - .L_6)
	.align		4
.L_6:
        /*001c*/ 	.word	index@(triton_poi_fused__native_batch_norm_legit_no_training_20)
        /*0020*/ 	.word	0x00000000


	//----- nvinfo : EIATTR_MIN_STACK_SIZE
	.align		4
.L_7:
        /*0024*/ 	.byte	0x04, 0x12
        /*0026*/ 	.short	(.L_9 - .L_8)
	.align		4
.L_8:
        /*0028*/ 	.word	index@(triton_poi_fused__native_batch_norm_legit_no_training_20)
        /*002c*/ 	.word	0x00000000
.L_9:


//--------------------- .nv.info.triton_poi_fused__native_batch_norm_legit_no_training_20 --------------------------
	.section	.nv.info.triton_poi_fused__native_batch_norm_legit_no_training_20,"",@"SHT_CUDA_INFO"
	.sectionflags	@""
	.align	4


	//----- nvinfo : EIATTR_CUDA_API_VERSION
	.align		4
        /*0000*/ 	.byte	0x04, 0x37
        /*0002*/ 	.short	(.L_11 - .L_10)
.L_10:
        /*0004*/ 	.word	0x0000007c


	//----- nvinfo : EIATTR_KPARAM_INFO
	.align		4
.L_11:
        /*0008*/ 	.byte	0x04, 0x17
        /*000a*/ 	.short	(.L_13 - .L_12)
.L_12:
        /*000c*/ 	.word	0x00000000
        /*0010*/ 	.short	0x0006
        /*0012*/ 	.short	0x0030
        /*0014*/ 	.byte	0x00, 0xf0, 0x11, 0x00


	//----- nvinfo : EIATTR_KPARAM_INFO
	.align		4
.L_13:
        /*0018*/ 	.byte	0x04, 0x17
        /*001a*/ 	.short	(.L_15 - .L_14)
.L_14:
        /*001c*/ 	.word	0x00000000
        /*0020*/ 	.short	0x0005
        /*0022*/ 	.short	0x0028
        /*0024*/ 	.byte	0x00, 0xf4, 0x21, 0x00


	//----- nvinfo : EIATTR_KPARAM_INFO
	.align		4
.L_15:
        /*0028*/ 	.byte	0x04, 0x17
        /*002a*/ 	.short	(.L_17 - .L_16)
.L_16:
        /*002c*/ 	.word	0x00000000
        /*0030*/ 	.short	0x0004
        /*0032*/ 	.short	0x0020
        /*0034*/ 	.byte	0x00, 0xf4, 0x21, 0x00


	//----- nvinfo : EIATTR_KPARAM_INFO
	.align		4
.L_17:
        /*0038*/ 	.byte	0x04, 0x17
        /*003a*/ 	.short	(.L_19 - .L_18)
.L_18:
        /*003c*/ 	.word	0x00000000
        /*0040*/ 	.short	0x0003
        /*0042*/ 	.short	0x0018
        /*0044*/ 	.byte	0x00, 0xf4, 0x21, 0x00


	//----- nvinfo : EIATTR_KPARAM_INFO
	.align		4
.L_19:
        /*0048*/ 	.byte	0x04, 0x17
        /*004a*/ 	.short	(.L_21 - .L_20)
.L_20:
        /*004c*/ 	.word	0x00000000
        /*0050*/ 	.short	0x0002
        /*0052*/ 	.short	0x0010
        /*0054*/ 	.byte	0x00, 0xf4, 0x21, 0x00


	//----- nvinfo : EIATTR_KPARAM_INFO
	.align		4
.L_21:
        /*0058*/ 	.byte	0x04, 0x17
        /*005a*/ 	.short	(.L_23 - .L_22)
.L_22:
        /*005c*/ 	.word	0x00000000
        /*0060*/ 	.short	0x0001
        /*0062*/ 	.short	0x0008
        /*0064*/ 	.byte	0x00, 0xf4, 0x21, 0x00


	//----- nvinfo : EIATTR_KPARAM_INFO
	.align		4
.L_23:
        /*0068*/ 	.byte	0x04, 0x17
        /*006a*/ 	.short	(.L_25 - .L_24)
.L_24:
        /*006c*/ 	.word	0x00000000
        /*0070*/ 	.short	0x0000
        /*0072*/ 	.short	0x0000
        /*0074*/ 	.byte	0x00, 0xf4, 0x21, 0x00


	//----- nvinfo : EIATTR_SPARSE_MMA_MASK
	.align		4
.L_25:
        /*0078*/ 	.byte	0x03, 0x50
        /*007a*/ 	.short	0x0000


	//----- nvinfo : EIATTR_MAXREG_COUNT
	.align		4
        /*007c*/ 	.byte	0x03, 0x1b
        /*007e*/ 	.short	0x00ff


	//----- nvinfo : EIATTR_EXIT_INSTR_OFFSETS
	.align		4
        /*0080*/ 	.byte	0x04, 0x1c
        /*0082*/ 	.short	(.L_27 - .L_26)


	//   ....[0]....
.L_26:
        /*0084*/ 	.word	0x000002d0


	//   ....[1]....
        /*0088*/ 	.word	0x000002f0


	//----- nvinfo : EIATTR_REQNTID
	.align		4
.L_27:
        /*008c*/ 	.byte	0x04, 0x10
        /*008e*/ 	.short	(.L_29 - .L_28)
.L_28:
        /*0090*/ 	.word	0x00000080
        /*0094*/ 	.word	0x00000001
        /*0098*/ 	.word	0x00000001


	//----- nvinfo : EIATTR_CBANK_PARAM_SIZE
	.align		4
.L_29:
        /*009c*/ 	.byte	0x03, 0x19
        /*009e*/ 	.short	0x0034


	//----- nvinfo : EIATTR_PARAM_CBANK
	.align		4
        /*00a0*/ 	.byte	0x04, 0x0a
        /*00a2*/ 	.short	(.L_31 - .L_30)
	.align		4
.L_30:
        /*00a4*/ 	.word	index@(.nv.constant0.triton_poi_fused__native_batch_norm_legit_no_training_20)
        /*00a8*/ 	.short	0x0210
        /*00aa*/ 	.short	0x0034


	//----- nvinfo : EIATTR_SW_WAR
	.align		4
.L_31:
        /*00ac*/ 	.byte	0x04, 0x36
        /*00ae*/ 	.short	(.L_33 - .L_32)
.L_32:
        /*00b0*/ 	.word	0x00000008
.L_33:


//--------------------- .nv.callgraph             --------------------------
	.section	.nv.callgraph,"",@"SHT_CUDA_CALLGRAPH"
	.align	4
	.sectionentsize	8
	.align		4
        /*0000*/ 	.word	0x00000000
	.align		4
        /*0004*/ 	.word	0xffffffff
	.align		4
        /*0008*/ 	.word	0x00000000
	.align		4
        /*000c*/ 	.word	0xfffffffe
	.align		4
        /*0010*/ 	.word	0x00000000
	.align		4
        /*0014*/ 	.word	0xfffffffd
	.align		4
        /*0018*/ 	.word	0x00000000
	.align		4
        /*001c*/ 	.word	0xfffffffc


//--------------------- .nv.constant4             --------------------------
	.section	.nv.constant4,"a",@progbits
	.align	8
	.align		8
.nv.constant4:
        /*0000*/ 	.dword	_$_str
	.align		8
        /*0008*/ 	.dword	_$_str_$_2


//--------------------- .text.triton_poi_fused__native_batch_norm_legit_no_training_20 --------------------------
	.section	.text.triton_poi_fused__native_batch_norm_legit_no_training_20,"ax",@progbits
	.align	128
        .global         triton_poi_fused__native_batch_norm_legit_no_training_20
        .type           triton_poi_fused__native_batch_norm_legit_no_training_20,@function
        .size           triton_poi_fused__native_batch_norm_legit_no_training_20,(.L_x_1 - triton_poi_fused__native_batch_norm_legit_no_training_20)
        .other          triton_poi_fused__native_batch_norm_legit_no_training_20,@"STO_CUDA_ENTRY STV_DEFAULT"
triton_poi_fused__native_batch_norm_legit_no_training_20:
.text.triton_poi_fused__native_batch_norm_legit_no_training_20:
[----:B------:R-:W0:Y:S01]  /*0000*/  LDC R1, c[0x0][0x28] ;  /* 0x00000a00ff017b82 */ /* 0x000e220000000800 */
[----:B------:R-:W1:Y:S07]  /*0010*/  S2R R0, SR_TID.X ;  /* 0x0000000000007919 */ /* 0x000e6e0000002100 */
[----:B------:R-:W2:Y:S01]  /*0020*/  LDC.64 R8, c[0x0][0x220] ;  /* 0x00008800ff087b82 */ /* 0x000ea20000000a00 */
[----:B------:R-:W-:Y:S01]  /*0030*/  HFMA2.MMA R14, -RZ, RZ, 0, 0 ;  /* 0x00000000ff0e7435 */ /* 0x000fe200000001ff */
[----:B------:R-:W-:Y:S01]  /*0040*/  ULDC.64 UR4, c[0x0][0x208] ;  /* 0x0000820000047ab9 */ /* 0x000fe20000000a00 */
[----:B------:R-:W3:Y:S05]  /*0050*/  S2R R3, SR_CTAID.X ;  /* 0x0000000000037919 */ /* 0x000eea0000002500 */
[----:B------:R-:W4:Y:S08]  /*0060*/  LDC.64 R4, c[0x0][0x210] ;  /* 0x00008400ff047b82 */ /* 0x000f300000000a00 */
[----:B------:R-:W5:Y:S08]  /*0070*/  LDC.64 R6, c[0x0][0x218] ;  /* 0x00008600ff067b82 */ /* 0x000f700000000a00 */
[----:B------:R-:W5:Y:S01]  /*0080*/  LDC.64 R10, c[0x0][0x228] ;  /* 0x00008a00ff0a7b82 */ /* 0x000f620000000a00 */
[----:B-1----:R-:W-:-:S07]  /*0090*/  LOP3.LUT R0, R0, 0x7f, RZ, 0xc0, !PT ;  /* 0x0000007f00007812 */ /* 0x002fce00078ec0ff */
[----:B------:R-:W1:Y:S01]  /*00a0*/  LDC.64 R12, c[0x0][0x230] ;  /* 0x00008c00ff0c7b82 */ /* 0x000e620000000a00 */
[----:B---3--:R-:W-:-:S04]  /*00b0*/  LEA R0, R3, R0, 0x7 ;  /* 0x0000000003007211 */ /* 0x008fc800078e38ff */
[C---:B------:R-:W-:Y:S01]  /*00c0*/  ISETP.GE.AND P2, PT, R0.reuse, 0x1800, PT ;  /* 0x000018000000780c */ /* 0x040fe20003f46270 */
[----:B------:R-:W-:-:S05]  /*00d0*/  IMAD.HI R2, R0, 0x2aaaaaab, RZ ;  /* 0x2aaaaaab00027827 */ /* 0x000fca00078e02ff */
[----:B------:R-:W-:-:S04]  /*00e0*/  SHF.R.U32.HI R3, RZ, 0x1f, R2 ;  /* 0x0000001fff037819 */ /* 0x000fc80000011602 */
[----:B------:R-:W-:-:S05]  /*00f0*/  LEA.HI R3, R2, R3, RZ, 0x1c ;  /* 0x0000000302037211 */ /* 0x000fca00078fe0ff */
[----:B------:R-:W-:-:S04]  /*0100*/  IMAD R15, R3, -0x60, R0 ;  /* 0xffffffa0030f7824 */ /* 0x000fc800078e0200 */
[----:B--2---:R-:W-:-:S05]  /*0110*/  IMAD.WIDE R8, R15, 0x4, R8 ;  /* 0x000000040f087825 */ /* 0x004fca00078e0208 */
[----:B------:R2:W3:Y:S01]  /*0120*/  @!P2 LDG.E.EL R14, desc[UR4][R8.64] ;  /* 0x00000004080ea981 */ /* 0x0004e2000c2e1900 */
[----:B------:R-:W-:Y:S01]  /*0130*/  CS2R R2, SRZ ;  /* 0x0000000000027805 */ /* 0x000fe2000001ff00 */
[----:B----4-:R-:W-:-:S04]  /*0140*/  IMAD.WIDE R4, R0, 0x4, R4 ;  /* 0x0000000400047825 */ /* 0x010fc800078e0204 */
[C---:B-----5:R-:W-:Y:S01]  /*0150*/  IMAD.WIDE R6, R15.reuse, 0x4, R6 ;  /* 0x000000040f067825 */ /* 0x060fe200078e0206 */
[----:B------:R4:W5:Y:S03]  /*0160*/  @!P2 LDG.E R2, desc[UR4][R4.64] ;  /* 0x000000040402a981 */ /* 0x000966000c1e1900 */
[C---:B0-2---:R-:W-:Y:S01]  /*0170*/  IMAD.WIDE R8, R15.reuse, 0x4, R10 ;  /* 0x000000040f087825 */ /* 0x045fe200078e020a */
[----:B------:R0:W5:Y:S03]  /*0180*/  @!P2 LDG.E.EL R3, desc[UR4][R6.64] ;  /* 0x000000040603a981 */ /* 0x000166000c2e1900 */
[----:B-1----:R-:W-:Y:S01]  /*0190*/  IMAD.WIDE R10, R15, 0x4, R12 ;  /* 0x000000040f0a7825 */ /* 0x002fe200078e020c */
[----:B------:R-:W-:Y:S01]  /*01a0*/  CS2R R12, SRZ ;  /* 0x00000000000c7805 */ /* 0x000fe2000001ff00 */
[----:B----4-:R-:W1:Y:S05]  /*01b0*/  LDC.64 R4, c[0x0][0x238] ;  /* 0x00008e00ff047b82 */ /* 0x010e6a0000000a00 */
[----:B------:R-:W2:Y:S04]  /*01c0*/  @!P2 LDG.E.EL R12, desc[UR4][R8.64] ;  /* 0x00000004080ca981 */ /* 0x000ea8000c2e1900 */
[----:B------:R-:W2:Y:S01]  /*01d0*/  @!P2 LDG.E.EL R13, desc[UR4][R10.64] ;  /* 0x000000040a0da981 */ /* 0x000ea2000c2e1900 */
[----:B0-----:R-:W-:Y:S01]  /*01e0*/  MOV R6, 0x3e800000 ;  /* 0x3e80000000067802 */ /* 0x001fe20000000f00 */
[----:B---3--:R-:W-:-:S04]  /*01f0*/  FADD R14, R14, 9.9999997473787516356e-06 ;  /* 0x3727c5ac0e0e7421 */ /* 0x008fc80000000000 */
[----:B------:R-:W0:Y:S01]  /*0200*/  MUFU.SQRT R15, R14 ;  /* 0x0000000e000f7308 */ /* 0x000e220000002000 */
[----:B-----5:R-:W-:Y:S01]  /*0210*/  FADD R2, -R3, R2 ;  /* 0x0000000203027221 */ /* 0x020fe20000000100 */
[C---:B0-----:R-:W-:Y:S02]  /*0220*/  FSETP.GT.AND P0, PT, R15.reuse, 8.50705917302346158658e+37, PT ;  /* 0x7e8000000f00780b */ /* 0x041fe40003f04000 */
[----:B------:R-:W-:Y:S02]  /*0230*/  FSETP.GEU.AND P1, PT, R15, 1.175494350822287508e-38, PT ;  /* 0x008000000f00780b */ /* 0x000fe40003f2e000 */
[----:B------:R-:W-:-:S09]  /*0240*/  FSEL R6, R6, 1, P0 ;  /* 0x3f80000006067808 */ /* 0x000fd20000000000 */
[----:B------:R-:W-:Y:S02]  /*0250*/  @P0 FMUL R15, R15, 0.25 ;  /* 0x3e8000000f0f0820 */ /* 0x000fe40000400000 */
[----:B------:R-:W-:Y:S02]  /*0260*/  @!P1 FMUL R6, R6, 16777216 ;  /* 0x4b80000006069820 */ /* 0x000fe40000400000 */
[----:B------:R-:W-:-:S06]  /*0270*/  @!P1 FMUL R15, R15, 16777216 ;  /* 0x4b8000000f0f9820 */ /* 0x000fcc0000400000 */
[----:B------:R-:W0:Y:S02]  /*0280*/  MUFU.RCP R15, R15 ;  /* 0x0000000f000f7308 */ /* 0x000e240000001000 */
[----:B0-----:R-:W-:-:S04]  /*0290*/  FMUL R3, R15, R6 ;  /* 0x000000060f037220 */ /* 0x001fc80000400000 */
[----:B------:R-:W-:Y:S01]  /*02a0*/  FMUL R6, R2, R3 ;  /* 0x0000000302067220 */ /* 0x000fe20000400000 */
[----:B-1----:R-:W-:-:S04]  /*02b0*/  IMAD.WIDE R2, R0, 0x4, R4 ;  /* 0x0000000400027825 */ /* 0x002fc800078e0204 */
[----:B--2---:R-:W-:Y:S01]  /*02c0*/  FFMA R13, R6, R12, R13 ;  /* 0x0000000c060d7223 */ /* 0x004fe2000000000d */
[----:B------:R-:W-:Y:S06]  /*02d0*/  @P2 EXIT ;  /* 0x000000000000294d */ /* 0x000fec0003800000 */
[----:B------:R-:W-:Y:S01]  /*02e0*/  STG.E desc[UR4][R2.64], R13 ;  /* 0x0000000d02007986 */ /* 0x000fe2000c101904 */
[----:B------:R-:W-:Y:S05]  /*02f0*/  EXIT ;  /* 0x000000000000794d */ /* 0x000fea0003800000 */
.L_x_0:
[----:B------:R-:W-:-:S00]  /*0300*/  BRA `(.L_x_0) ;  /* 0xfffffffc00fc7947 */ /* 0x000fc0000383ffff */
[----:B------:R-:W-:-:S00]  /*0310*/  NOP ;  /* 0x0000000000007918 */ /* 0x000fc00000000000 */
        /* <DEDUP_REMOVED lines=14> */
.L_x_1:


//--------------------- .nv.global.init           --------------------------
	.section	.nv.global.init,"aw",@progbits
.nv.global.init:
	.type		_$_str,@object
	.size		_$_str,(_$_str_$_2 - _$_str)
_$_str:
        /*0000*/ 	.byte	0x5f, 0x5f, 0x43, 0x55, 0x44, 0x41, 0x5f, 0x46, 0x54, 0x5a, 0x00
	.type		_$_str_$_2,@object
	.size		_$_str_$_2,(.L_1 - _$_str_$_2)
_$_str_$_2:
        /*000b*/ 	.byte	0x5f, 0x5f, 0x43, 0x55, 0x44, 0x41, 0x5f, 0x50, 0x52, 0x45, 0x43, 0x5f, 0x53, 0x51, 0x52, 0x54
        /*001b*/ 	.byte	0x00
.L_1:


//--------------------- .nv.constant0.triton_poi_fused__native_batch_norm_legit_no_training_20 --------------------------
	.section	.nv.constant0.triton_poi_fused__native_batch_norm_legit_no_training_20,"a",@progbits
	.sectionflags	@""
	.align	4
.nv.constant0.triton_poi_fused__native_batch_norm_legit_no_training_20:
	.zero		580
